//
// Generated by NVIDIA NVVM Compiler
//
// Compiler Build ID: CL-36424714
// Cuda compilation tools, release 13.0, V13.0.88
// Based on NVVM 20.0.0
//

.version 9.0
.target sm_100
.address_size 64

	// .globl	_Z15applyCausalMaskPfi

.visible .entry _Z15applyCausalMaskPfi(
	.param .u64 .ptr .align 1 _Z15applyCausalMaskPfi_param_0,
	.param .u32 _Z15applyCausalMaskPfi_param_1
)
{
	.reg .pred 	%p<4>;
	.reg .b32 	%r<13>;
	.reg .b64 	%rd<5>;

	ld.param.u64 	%rd1, [_Z15applyCausalMaskPfi_param_0];
	ld.param.u32 	%r3, [_Z15applyCausalMaskPfi_param_1];
	mov.u32 	%r4, %ctaid.y;
	mov.u32 	%r5, %ntid.y;
	mov.u32 	%r6, %tid.y;
	mad.lo.s32 	%r1, %r4, %r5, %r6;
	mov.u32 	%r7, %ctaid.x;
	mov.u32 	%r8, %ntid.x;
	mov.u32 	%r9, %tid.x;
	mad.lo.s32 	%r2, %r7, %r8, %r9;
	max.s32 	%r10, %r1, %r2;
	setp.ge.s32 	%p1, %r10, %r3;
	setp.le.s32 	%p2, %r2, %r1;
	or.pred  	%p3, %p2, %p1;
	@%p3 bra 	$L__BB0_2;
	cvta.to.global.u64 	%rd2, %rd1;
	mad.lo.s32 	%r11, %r3, %r1, %r2;
	mul.wide.u32 	%rd3, %r11, 4;
	add.s64 	%rd4, %rd2, %rd3;
	mov.b32 	%r12, -8388608;
	st.global.u32 	[%rd4], %r12;
$L__BB0_2:
	ret;

}
	// .globl	_Z17qktWithCausalMaskPKfS0_Pfiif
.visible .entry _Z17qktWithCausalMaskPKfS0_Pfiif(
	.param .u64 .ptr .align 1 _Z17qktWithCausalMaskPKfS0_Pfiif_param_0,
	.param .u64 .ptr .align 1 _Z17qktWithCausalMaskPKfS0_Pfiif_param_1,
	.param .u64 .ptr .align 1 _Z17qktWithCausalMaskPKfS0_Pfiif_param_2,
	.param .u32 _Z17qktWithCausalMaskPKfS0_Pfiif_param_3,
	.param .u32 _Z17qktWithCausalMaskPKfS0_Pfiif_param_4,
	.param .f32 _Z17qktWithCausalMaskPKfS0_Pfiif_param_5
)
{
	.reg .pred 	%p<12>;
	.reg .b32 	%r<50>;
	.reg .b32 	%f<114>;
	.reg .b64 	%rd<45>;

	ld.param.u64 	%rd11, [_Z17qktWithCausalMaskPKfS0_Pfiif_param_0];
	ld.param.u64 	%rd12, [_Z17qktWithCausalMaskPKfS0_Pfiif_param_1];
	ld.param.u64 	%rd13, [_Z17qktWithCausalMaskPKfS0_Pfiif_param_2];
	ld.param.u32 	%r25, [_Z17qktWithCausalMaskPKfS0_Pfiif_param_3];
	ld.param.u32 	%r26, [_Z17qktWithCausalMaskPKfS0_Pfiif_param_4];
	ld.param.f32 	%f14, [_Z17qktWithCausalMaskPKfS0_Pfiif_param_5];
	cvta.to.global.u64 	%rd1, %rd12;
	cvta.to.global.u64 	%rd2, %rd11;
	cvta.to.global.u64 	%rd3, %rd13;
	mov.u32 	%r27, %ctaid.y;
	mov.u32 	%r28, %ntid.y;
	mov.u32 	%r29, %tid.y;
	mad.lo.s32 	%r1, %r27, %r28, %r29;
	mov.u32 	%r30, %ctaid.x;
	mov.u32 	%r31, %ntid.x;
	mov.u32 	%r32, %tid.x;
	mad.lo.s32 	%r2, %r30, %r31, %r32;
	max.s32 	%r33, %r1, %r2;
	setp.ge.s32 	%p1, %r33, %r25;
	@%p1 bra 	$L__BB1_16;
	setp.gt.s32 	%p2, %r2, %r1;
	@%p2 bra 	$L__BB1_17;
	setp.lt.s32 	%p3, %r26, 1;
	mov.f32 	%f113, 0f00000000;
	@%p3 bra 	$L__BB1_15;
	mul.lo.s32 	%r3, %r26, %r1;
	mul.lo.s32 	%r4, %r26, %r2;
	and.b32  	%r5, %r26, 15;
	setp.lt.u32 	%p4, %r26, 16;
	mov.f32 	%f113, 0f00000000;
	mov.b32 	%r45, 0;
	@%p4 bra 	$L__BB1_6;
	and.b32  	%r45, %r26, 2147483632;
	neg.s32 	%r44, %r45;
	mul.wide.u32 	%rd14, %r3, 4;
	add.s64 	%rd15, %rd14, %rd2;
	add.s64 	%rd43, %rd15, 32;
	add.s64 	%rd5, %rd1, 32;
	mov.f32 	%f113, 0f00000000;
	mov.u32 	%r43, %r4;
$L__BB1_5:
	.pragma "nounroll";
	mul.wide.s32 	%rd16, %r43, 4;
	add.s64 	%rd17, %rd5, %rd16;
	ld.global.nc.f32 	%f19, [%rd43+-32];
	ld.global.nc.f32 	%f20, [%rd17+-32];
	fma.rn.f32 	%f21, %f19, %f20, %f113;
	ld.global.nc.f32 	%f22, [%rd43+-28];
	ld.global.nc.f32 	%f23, [%rd17+-28];
	fma.rn.f32 	%f24, %f22, %f23, %f21;
	ld.global.nc.f32 	%f25, [%rd43+-24];
	ld.global.nc.f32 	%f26, [%rd17+-24];
	fma.rn.f32 	%f27, %f25, %f26, %f24;
	ld.global.nc.f32 	%f28, [%rd43+-20];
	ld.global.nc.f32 	%f29, [%rd17+-20];
	fma.rn.f32 	%f30, %f28, %f29, %f27;
	ld.global.nc.f32 	%f31, [%rd43+-16];
	ld.global.nc.f32 	%f32, [%rd17+-16];
	fma.rn.f32 	%f33, %f31, %f32, %f30;
	ld.global.nc.f32 	%f34, [%rd43+-12];
	ld.global.nc.f32 	%f35, [%rd17+-12];
	fma.rn.f32 	%f36, %f34, %f35, %f33;
	ld.global.nc.f32 	%f37, [%rd43+-8];
	ld.global.nc.f32 	%f38, [%rd17+-8];
	fma.rn.f32 	%f39, %f37, %f38, %f36;
	ld.global.nc.f32 	%f40, [%rd43+-4];
	ld.global.nc.f32 	%f41, [%rd17+-4];
	fma.rn.f32 	%f42, %f40, %f41, %f39;
	ld.global.nc.f32 	%f43, [%rd43];
	ld.global.nc.f32 	%f44, [%rd17];
	fma.rn.f32 	%f45, %f43, %f44, %f42;
	ld.global.nc.f32 	%f46, [%rd43+4];
	ld.global.nc.f32 	%f47, [%rd17+4];
	fma.rn.f32 	%f48, %f46, %f47, %f45;
	ld.global.nc.f32 	%f49, [%rd43+8];
	ld.global.nc.f32 	%f50, [%rd17+8];
	fma.rn.f32 	%f51, %f49, %f50, %f48;
	ld.global.nc.f32 	%f52, [%rd43+12];
	ld.global.nc.f32 	%f53, [%rd17+12];
	fma.rn.f32 	%f54, %f52, %f53, %f51;
	ld.global.nc.f32 	%f55, [%rd43+16];
	ld.global.nc.f32 	%f56, [%rd17+16];
	fma.rn.f32 	%f57, %f55, %f56, %f54;
	ld.global.nc.f32 	%f58, [%rd43+20];
	ld.global.nc.f32 	%f59, [%rd17+20];
	fma.rn.f32 	%f60, %f58, %f59, %f57;
	ld.global.nc.f32 	%f61, [%rd43+24];
	ld.global.nc.f32 	%f62, [%rd17+24];
	fma.rn.f32 	%f63, %f61, %f62, %f60;
	ld.global.nc.f32 	%f64, [%rd43+28];
	ld.global.nc.f32 	%f65, [%rd17+28];
	fma.rn.f32 	%f113, %f64, %f65, %f63;
	add.s32 	%r44, %r44, 16;
	add.s64 	%rd43, %rd43, 64;
	add.s32 	%r43, %r43, 16;
	setp.ne.s32 	%p5, %r44, 0;
	@%p5 bra 	$L__BB1_5;
$L__BB1_6:
	setp.eq.s32 	%p6, %r5, 0;
	@%p6 bra 	$L__BB1_15;
	and.b32  	%r13, %r26, 7;
	setp.lt.u32 	%p7, %r5, 8;
	@%p7 bra 	$L__BB1_9;
	add.s32 	%r35, %r45, %r3;
	mul.wide.u32 	%rd18, %r35, 4;
	add.s64 	%rd19, %rd2, %rd18;
	ld.global.nc.f32 	%f67, [%rd19];
	add.s32 	%r36, %r45, %r4;
	mul.wide.s32 	%rd20, %r36, 4;
	add.s64 	%rd21, %rd1, %rd20;
	ld.global.nc.f32 	%f68, [%rd21];
	fma.rn.f32 	%f69, %f67, %f68, %f113;
	cvt.u64.u32 	%rd22, %r3;
	cvt.u64.u32 	%rd23, %r45;
	add.s64 	%rd24, %rd23, %rd22;
	shl.b64 	%rd25, %rd24, 2;
	add.s64 	%rd26, %rd2, %rd25;
	ld.global.nc.f32 	%f70, [%rd26+4];
	ld.global.nc.f32 	%f71, [%rd21+4];
	fma.rn.f32 	%f72, %f70, %f71, %f69;
	ld.global.nc.f32 	%f73, [%rd26+8];
	ld.global.nc.f32 	%f74, [%rd21+8];
	fma.rn.f32 	%f75, %f73, %f74, %f72;
	ld.global.nc.f32 	%f76, [%rd26+12];
	ld.global.nc.f32 	%f77, [%rd21+12];
	fma.rn.f32 	%f78, %f76, %f77, %f75;
	ld.global.nc.f32 	%f79, [%rd26+16];
	ld.global.nc.f32 	%f80, [%rd21+16];
	fma.rn.f32 	%f81, %f79, %f80, %f78;
	ld.global.nc.f32 	%f82, [%rd26+20];
	ld.global.nc.f32 	%f83, [%rd21+20];
	fma.rn.f32 	%f84, %f82, %f83, %f81;
	ld.global.nc.f32 	%f85, [%rd26+24];
	ld.global.nc.f32 	%f86, [%rd21+24];
	fma.rn.f32 	%f87, %f85, %f86, %f84;
	ld.global.nc.f32 	%f88, [%rd26+28];
	ld.global.nc.f32 	%f89, [%rd21+28];
	fma.rn.f32 	%f113, %f88, %f89, %f87;
	add.s32 	%r45, %r45, 8;
$L__BB1_9:
	setp.eq.s32 	%p8, %r13, 0;
	@%p8 bra 	$L__BB1_15;
	and.b32  	%r16, %r26, 3;
	setp.lt.u32 	%p9, %r13, 4;
	@%p9 bra 	$L__BB1_12;
	add.s32 	%r37, %r45, %r3;
	mul.wide.u32 	%rd27, %r37, 4;
	add.s64 	%rd28, %rd2, %rd27;
	ld.global.nc.f32 	%f91, [%rd28];
	add.s32 	%r38, %r45, %r4;
	mul.wide.s32 	%rd29, %r38, 4;
	add.s64 	%rd30, %rd1, %rd29;
	ld.global.nc.f32 	%f92, [%rd30];
	fma.rn.f32 	%f93, %f91, %f92, %f113;
	cvt.u64.u32 	%rd31, %r3;
	cvt.u64.u32 	%rd32, %r45;
	add.s64 	%rd33, %rd32, %rd31;
	shl.b64 	%rd34, %rd33, 2;
	add.s64 	%rd35, %rd2, %rd34;
	ld.global.nc.f32 	%f94, [%rd35+4];
	ld.global.nc.f32 	%f95, [%rd30+4];
	fma.rn.f32 	%f96, %f94, %f95, %f93;
	ld.global.nc.f32 	%f97, [%rd35+8];
	ld.global.nc.f32 	%f98, [%rd30+8];
	fma.rn.f32 	%f99, %f97, %f98, %f96;
	ld.global.nc.f32 	%f100, [%rd35+12];
	ld.global.nc.f32 	%f101, [%rd30+12];
	fma.rn.f32 	%f113, %f100, %f101, %f99;
	add.s32 	%r45, %r45, 4;
$L__BB1_12:
	setp.eq.s32 	%p10, %r16, 0;
	@%p10 bra 	$L__BB1_15;
	add.s32 	%r49, %r45, %r4;
	add.s32 	%r39, %r45, %r3;
	mul.wide.u32 	%rd36, %r39, 4;
	add.s64 	%rd44, %rd2, %rd36;
	neg.s32 	%r48, %r16;
$L__BB1_14:
	.pragma "nounroll";
	mul.wide.s32 	%rd37, %r49, 4;
	add.s64 	%rd38, %rd1, %rd37;
	ld.global.nc.f32 	%f102, [%rd44];
	ld.global.nc.f32 	%f103, [%rd38];
	fma.rn.f32 	%f113, %f102, %f103, %f113;
	add.s32 	%r49, %r49, 1;
	add.s64 	%rd44, %rd44, 4;
	add.s32 	%r48, %r48, 1;
	setp.ne.s32 	%p11, %r48, 0;
	@%p11 bra 	$L__BB1_14;
$L__BB1_15:
	mul.f32 	%f104, %f14, %f113;
	mad.lo.s32 	%r40, %r25, %r1, %r2;
	mul.wide.s32 	%rd39, %r40, 4;
	add.s64 	%rd40, %rd3, %rd39;
	st.global.f32 	[%rd40], %f104;
$L__BB1_16:
	ret;
$L__BB1_17:
	mad.lo.s32 	%r41, %r25, %r1, %r2;
	mul.wide.u32 	%rd41, %r41, 4;
	add.s64 	%rd42, %rd3, %rd41;
	mov.b32 	%r42, -8388608;
	st.global.u32 	[%rd42], %r42;
	bra.uni 	$L__BB1_16;

}


// ===== COMPILED SASS (sm_100) =====

	.target	sm_100

	.elftype	@"ET_EXEC"


//--------------------- .note.nv.tkinfo           --------------------------
	.section	.note.nv.tkinfo,"",@"SHT_NOTE"
	.sectionflags	@"SHF_NOTE_NV_TKINFO"
	.tkinfo
        /*0018*/ 	.word	0x00000002
        /*0030*/ 	.string	""
        /*0030*/ 	.string	"ptxas"
        /*0030*/ 	.string	"Cuda compilation tools, release 13.0, V13.0.88"
        /*0030*/ 	.string	"Build cuda_13.0.r13.0/compiler.36424714_0"
        /*0030*/ 	.string	"-arch sm_100 -m 64 "



//--------------------- .note.nv.cuinfo           --------------------------
	.section	.note.nv.cuinfo,"",@"SHT_NOTE"
	.sectionflags	@"SHF_NOTE_NV_CUINFO"
        /*0018*/ 	.short	0x0002
        /*001a*/ 	.short	0x0064
        /*001c*/ 	.short	0x0082
	.zero		2


//--------------------- .nv.info                  --------------------------
	.section	.nv.info,"",@"SHT_CUDA_INFO"
	.align	4


	//----- nvinfo : EIATTR_REGCOUNT
	.align		4
        /*0000*/ 	.byte	0x04, 0x2f
        /*0002*/ 	.short	(.L_1 - .L_0)
	.align		4
.L_0:
        /*0004*/ 	.word	index@(_Z15applyCausalMaskPfi)
        /*0008*/ 	.word	0x0000000a


	//----- nvinfo : EIATTR_FRAME_SIZE
	.align		4
.L_1:
        /*000c*/ 	.byte	0x04, 0x11
        /*000e*/ 	.short	(.L_3 - .L_2)
	.align		4
.L_2:
        /*0010*/ 	.word	index@(_Z15applyCausalMaskPfi)
        /*0014*/ 	.word	0x00000000


	//----- nvinfo : EIATTR_REGCOUNT
	.align		4
.L_3:
        /*0018*/ 	.byte	0x04, 0x2f
        /*001a*/ 	.short	(.L_5 - .L_4)
	.align		4
.L_4:
        /*001c*/ 	.word	index@(_Z17qktWithCausalMaskPKfS0_Pfiif)
        /*0020*/ 	.word	0x0000001f


	//----- nvinfo : EIATTR_FRAME_SIZE
	.align		4
.L_5:
        /*0024*/ 	.byte	0x04, 0x11
        /*0026*/ 	.short	(.L_7 - .L_6)
	.align		4
.L_6:
        /*0028*/ 	.word	index@(_Z17qktWithCausalMaskPKfS0_Pfiif)
        /*002c*/ 	.word	0x00000000


	//----- nvinfo : EIATTR_MIN_STACK_SIZE
	.align		4
.L_7:
        /*0030*/ 	.byte	0x04, 0x12
        /*0032*/ 	.short	(.L_9 - .L_8)
	.align		4
.L_8:
        /*0034*/ 	.word	index@(_Z17qktWithCausalMaskPKfS0_Pfiif)
        /*0038*/ 	.word	0x00000000


	//----- nvinfo : EIATTR_MIN_STACK_SIZE
	.align		4
.L_9:
        /*003c*/ 	.byte	0x04, 0x12
        /*003e*/ 	.short	(.L_11 - .L_10)
	.align		4
.L_10:
        /*0040*/ 	.word	index@(_Z15applyCausalMaskPfi)
        /*0044*/ 	.word	0x00000000
.L_11:


//--------------------- .nv.compat                --------------------------
	.section	.nv.compat,"",@"SHT_CUDA_COMPAT_INFO"
	.align	4
        /*0000*/ 	.byte	0x02, 0x09, 0x00, 0x00, 0x02, 0x02, 0x01, 0x00, 0x02, 0x05, 0x05, 0x00, 0x03, 0x07, 0x01, 0x01
        /*0010*/ 	.byte	0x02, 0x03, 0x00, 0x00, 0x02, 0x06, 0x01, 0x00, 0x04, 0x0b, 0x08, 0x00, 0x09, 0x00, 0x00, 0x00
        /*0020*/ 	.byte	0x00, 0x00, 0x00, 0x00


//--------------------- .nv.info._Z17qktWithCausalMaskPKfS0_Pfiif --------------------------
	.section	.nv.info._Z17qktWithCausalMaskPKfS0_Pfiif,"",@"SHT_CUDA_INFO"
	.sectionflags	@""
	.align	4


	//----- nvinfo : EIATTR_CUDA_API_VERSION
	.align		4
        /*0000*/ 	.byte	0x04, 0x37
        /*0002*/ 	.short	(.L_13 - .L_12)
.L_12:
        /*0004*/ 	.word	0x00000082


	//----- nvinfo : EIATTR_KPARAM_INFO
	.align		4
.L_13:
        /*0008*/ 	.byte	0x04, 0x17
        /*000a*/ 	.short	(.L_15 - .L_14)
.L_14:
        /*000c*/ 	.word	0x00000000
        /*0010*/ 	.short	0x0005
        /*0012*/ 	.short	0x0020
        /*0014*/ 	.byte	0x00, 0xf0, 0x11, 0x00


	//----- nvinfo : EIATTR_KPARAM_INFO
	.align		4
.L_15:
        /*0018*/ 	.byte	0x04, 0x17
        /*001a*/ 	.short	(.L_17 - .L_16)
.L_16:
        /*001c*/ 	.word	0x00000000
        /*0020*/ 	.short	0x0004
        /*0022*/ 	.short	0x001c
        /*0024*/ 	.byte	0x00, 0xf0, 0x11, 0x00


	//----- nvinfo : EIATTR_KPARAM_INFO
	.align		4
.L_17:
        /*0028*/ 	.byte	0x04, 0x17
        /*002a*/ 	.short	(.L_19 - .L_18)
.L_18:
        /*002c*/ 	.word	0x00000000
        /*0030*/ 	.short	0x0003
        /*0032*/ 	.short	0x0018
        /*0034*/ 	.byte	0x00, 0xf0, 0x11, 0x00


	//----- nvinfo : EIATTR_KPARAM_INFO
	.align		4
.L_19:
        /*0038*/ 	.byte	0x04, 0x17
        /*003a*/ 	.short	(.L_21 - .L_20)
.L_20:
        /*003c*/ 	.word	0x00000000
        /*0040*/ 	.short	0x0002
        /*0042*/ 	.short	0x0010
        /*0044*/ 	.byte	0x00, 0xf5, 0x21, 0x00


	//----- nvinfo : EIATTR_KPARAM_INFO
	.align		4
.L_21:
        /*0048*/ 	.byte	0x04, 0x17
        /*004a*/ 	.short	(.L_23 - .L_22)
.L_22:
        /*004c*/ 	.word	0x00000000
        /*0050*/ 	.short	0x0001
        /*0052*/ 	.short	0x0008
        /*0054*/ 	.byte	0x00, 0xf5, 0x21, 0x00


	//----- nvinfo : EIATTR_KPARAM_INFO
	.align		4
.L_23:
        /*0058*/ 	.byte	0x04, 0x17
        /*005a*/ 	.short	(.L_25 - .L_24)
.L_24:
        /*005c*/ 	.word	0x00000000
        /*0060*/ 	.short	0x0000
        /*0062*/ 	.short	0x0000
        /*0064*/ 	.byte	0x00, 0xf5, 0x21, 0x00


	//----- nvinfo : EIATTR_SPARSE_MMA_MASK
	.align		4
.L_25:
        /*0068*/ 	.byte	0x03, 0x50
        /*006a*/ 	.short	0x0000


	//----- nvinfo : EIATTR_MAXREG_COUNT
	.align		4
        /*006c*/ 	.byte	0x03, 0x1b
        /*006e*/ 	.short	0x00ff


	//----- nvinfo : EIATTR_MERCURY_ISA_VERSION
	.align		4
        /*0070*/ 	.byte	0x03, 0x5f
        /*0072*/ 	.short	0x0101


	//----- nvinfo : EIATTR_VRC_CTA_INIT_COUNT
	.align		4
        /*0074*/ 	.byte	0x02, 0x4a
	.zero		1
	.zero		1


	//----- nvinfo : EIATTR_EXIT_INSTR_OFFSETS
	.align		4
        /*0078*/ 	.byte	0x04, 0x1c
        /*007a*/ 	.short	(.L_27 - .L_26)


	//   ....[0]....
.L_26:
        /*007c*/ 	.word	0x000000c0


	//   ....[1]....
        /*0080*/ 	.word	0x00000c10


	//   ....[2]....
        /*0084*/ 	.word	0x00000c70


	//----- nvinfo : EIATTR_CRS_STACK_SIZE
	.align		4
.L_27:
        /*0088*/ 	.byte	0x04, 0x1e
        /*008a*/ 	.short	(.L_29 - .L_28)
.L_28:
        /*008c*/ 	.word	0x00000000


	//----- nvinfo : EIATTR_CBANK_PARAM_SIZE
	.align		4
.L_29:
        /*0090*/ 	.byte	0x03, 0x19
        /*0092*/ 	.short	0x0024


	//----- nvinfo : EIATTR_PARAM_CBANK
	.align		4
        /*0094*/ 	.byte	0x04, 0x0a
        /*0096*/ 	.short	(.L_31 - .L_30)
	.align		4
.L_30:
        /*0098*/ 	.word	index@(.nv.constant0._Z17qktWithCausalMaskPKfS0_Pfiif)
        /*009c*/ 	.short	0x0380
        /*009e*/ 	.short	0x0024


	//----- nvinfo : EIATTR_SW_WAR
	.align		4
.L_31:
        /*00a0*/ 	.byte	0x04, 0x36
        /*00a2*/ 	.short	(.L_33 - .L_32)
.L_32:
        /*00a4*/ 	.word	0x00000008
.L_33:


//--------------------- .nv.info._Z15applyCausalMaskPfi --------------------------
	.section	.nv.info._Z15applyCausalMaskPfi,"",@"SHT_CUDA_INFO"
	.sectionflags	@""
	.align	4


	//----- nvinfo : EIATTR_CUDA_API_VERSION
	.align		4
        /*0000*/ 	.byte	0x04, 0x37
        /*0002*/ 	.short	(.L_35 - .L_34)
.L_34:
        /*0004*/ 	.word	0x00000082


	//----- nvinfo : EIATTR_KPARAM_INFO
	.align		4
.L_35:
        /*0008*/ 	.byte	0x04, 0x17
        /*000a*/ 	.short	(.L_37 - .L_36)
.L_36:
        /*000c*/ 	.word	0x00000000
        /*0010*/ 	.short	0x0001
        /*0012*/ 	.short	0x0008
        /*0014*/ 	.byte	0x00, 0xf0, 0x11, 0x00


	//----- nvinfo : EIATTR_KPARAM_INFO
	.align		4
.L_37:
        /*0018*/ 	.byte	0x04, 0x17
        /*001a*/ 	.short	(.L_39 - .L_38)
.L_38:
        /*001c*/ 	.word	0x00000000
        /*0020*/ 	.short	0x0000
        /*0022*/ 	.short	0x0000
        /*0024*/ 	.byte	0x00, 0xf5, 0x21, 0x00


	//----- nvinfo : EIATTR_SPARSE_MMA_MASK
	.align		4
.L_39:
        /*0028*/ 	.byte	0x03, 0x50
        /*002a*/ 	.short	0x0000


	//----- nvinfo : EIATTR_MAXREG_COUNT
	.align		4
        /*002c*/ 	.byte	0x03, 0x1b
        /*002e*/ 	.short	0x00ff


	//----- nvinfo : EIATTR_MERCURY_ISA_VERSION
	.align		4
        /*0030*/ 	.byte	0x03, 0x5f
        /*0032*/ 	.short	0x0101


	//----- nvinfo : EIATTR_VRC_CTA_INIT_COUNT
	.align		4
        /*0034*/ 	.byte	0x02, 0x4a
	.zero		1
	.zero		1


	//----- nvinfo : EIATTR_EXIT_INSTR_OFFSETS
	.align		4
        /*0038*/ 	.byte	0x04, 0x1c
        /*003a*/ 	.short	(.L_41 - .L_40)


	//   ....[0]....
.L_40:
        /*003c*/ 	.word	0x000000d0


	//   ....[1]....
        /*0040*/ 	.word	0x00000140


	//----- nvinfo : EIATTR_CBANK_PARAM_SIZE
	.align		4
.L_41:
        /*0044*/ 	.byte	0x03, 0x19
        /*0046*/ 	.short	0x000c


	//----- nvinfo : EIATTR_PARAM_CBANK
	.align		4
        /*0048*/ 	.byte	0x04, 0x0a
        /*004a*/ 	.short	(.L_43 - .L_42)
	.align		4
.L_42:
        /*004c*/ 	.word	index@(.nv.constant0._Z15applyCausalMaskPfi)
        /*0050*/ 	.short	0x0380
        /*0052*/ 	.short	0x000c


	//----- nvinfo : EIATTR_SW_WAR
	.align		4
.L_43:
        /*0054*/ 	.byte	0x04, 0x36
        /*0056*/ 	.short	(.L_45 - .L_44)
.L_44:
        /*0058*/ 	.word	0x00000008
.L_45:


//--------------------- .nv.callgraph             --------------------------
	.section	.nv.callgraph,"",@"SHT_CUDA_CALLGRAPH"
	.align	4
	.sectionentsize	8
	.align		4
        /*0000*/ 	.word	0x00000000
	.align		4
        /*0004*/ 	.word	0xffffffff
	.align		4
        /*0008*/ 	.word	0x00000000
	.align		4
        /*000c*/ 	.word	0xfffffffe
	.align		4
        /*0010*/ 	.word	0x00000000
	.align		4
        /*0014*/ 	.word	0xfffffffd
	.align		4
        /*0018*/ 	.word	0x00000000
	.align		4
        /*001c*/ 	.word	0xfffffffc


//--------------------- .text._Z17qktWithCausalMaskPKfS0_Pfiif --------------------------
	.section	.text._Z17qktWithCausalMaskPKfS0_Pfiif,"ax",@progbits
	.align	128
        .global         _Z17qktWithCausalMaskPKfS0_Pfiif
        .type           _Z17qktWithCausalMaskPKfS0_Pfiif,@function
        .size           _Z17qktWithCausalMaskPKfS0_Pfiif,(.L_x_9 - _Z17qktWithCausalMaskPKfS0_Pfiif)
        .other          _Z17qktWithCausalMaskPKfS0_Pfiif,@"STO_CUDA_ENTRY STV_DEFAULT"
_Z17qktWithCausalMaskPKfS0_Pfiif:
.text._Z17qktWithCausalMaskPKfS0_Pfiif:
[----:B------:R-:W-:Y:S01]  /*0000*/  LDC R1, c[0x0][0x37c] ;  /* 0x0000df00ff017b82 */ /* 0x000fe20000000800 */
[----:B------:R-:W0:Y:S07]  /*0010*/  S2R R3, SR_TID.Y ;  /* 0x0000000000037919 */ /* 0x000e2e0000002200 */
[----:B------:R-:W0:Y:S01]  /*0020*/  LDC R0, c[0x0][0x364] ;  /* 0x0000d900ff007b82 */ /* 0x000e220000000800 */
[----:B------:R-:W1:Y:S01]  /*0030*/  LDCU UR11, c[0x0][0x398] ;  /* 0x00007300ff0b77ac */ /* 0x000e620008000800 */
[----:B------:R-:W2:Y:S06]  /*0040*/  S2R R2, SR_TID.X ;  /* 0x0000000000027919 */ /* 0x000eac0000002100 */
[----:B------:R-:W0:Y:S08]  /*0050*/  S2UR UR4, SR_CTAID.Y ;  /* 0x00000000000479c3 */ /* 0x000e300000002600 */
[----:B------:R-:W2:Y:S08]  /*0060*/  S2UR UR5, SR_CTAID.X ;  /* 0x00000000000579c3 */ /* 0x000eb00000002500 */
[----:B------:R-:W2:Y:S01]  /*0070*/  LDC R7, c[0x0][0x360] ;  /* 0x0000d800ff077b82 */ /* 0x000ea20000000800 */
[----:B0-----:R-:W-:-:S02]  /*0080*/  IMAD R0, R0, UR4, R3 ;  /* 0x0000000400007c24 */ /* 0x001fc4000f8e0203 */
[----:B--2---:R-:W-:-:S05]  /*0090*/  IMAD R7, R7, UR5, R2 ;  /* 0x0000000507077c24 */ /* 0x004fca000f8e0202 */
[----:B------:R-:W-:-:S04]  /*00a0*/  VIMNMX R2, PT, PT, R0, R7, !PT ;  /* 0x0000000700027248 */ /* 0x000fc80007fe0100 */
[----:B-1----:R-:W-:-:S13]  /*00b0*/  ISETP.GE.AND P0, PT, R2, UR11, PT ;  /* 0x0000000b02007c0c */ /* 0x002fda000bf06270 */
[----:B------:R-:W-:Y:S05]  /*00c0*/  @P0 EXIT ;  /* 0x000000000000094d */ /* 0x000fea0003800000 */
[----:B------:R-:W-:Y:S01]  /*00d0*/  ISETP.GT.AND P0, PT, R7, R0, PT ;  /* 0x000000000700720c */ /* 0x000fe20003f04270 */
[----:B------:R-:W0:-:S12]  /*00e0*/  LDCU.64 UR12, c[0x0][0x358] ;  /* 0x00006b00ff0c77ac */ /* 0x000e180008000a00 */
[----:B------:R-:W-:Y:S05]  /*00f0*/  @P0 BRA `(.L_x_0) ;  /* 0x0000000800c80947 */ /* 0x000fea0003800000 */
[----:B------:R-:W1:Y:S01]  /*0100*/  LDCU UR7, c[0x0][0x39c] ;  /* 0x00007380ff0777ac */ /* 0x000e620008000800 */
[----:B------:R-:W-:Y:S01]  /*0110*/  HFMA2 R14, -RZ, RZ, 0, 0 ;  /* 0x00000000ff0e7431 */ /* 0x000fe200000001ff */
[----:B-1----:R-:W-:-:S09]  /*0120*/  UISETP.GE.AND UP0, UPT, UR7, 0x1, UPT ;  /* 0x000000010700788c */ /* 0x002fd2000bf06270 */
[----:B------:R-:W-:Y:S05]  /*0130*/  BRA.U !UP0, `(.L_x_1) ;  /* 0x00000009089c7547 */ /* 0x000fea000b800000 */
[----:B------:R-:W-:Y:S02]  /*0140*/  UISETP.GE.U32.AND UP1, UPT, UR7, 0x10, UPT ;  /* 0x000000100700788c */ /* 0x000fe4000bf26070 */
[----:B------:R-:W-:Y:S01]  /*0150*/  IMAD R8, R0, UR7, RZ ;  /* 0x0000000700087c24 */ /* 0x000fe2000f8e02ff */
[----:B------:R-:W-:Y:S02]  /*0160*/  ULOP3.LUT UR10, UR7, 0xf, URZ, 0xc0, !UPT ;  /* 0x0000000f070a7892 */ /* 0x000fe4000f8ec0ff */
[----:B------:R-:W-:Y:S01]  /*0170*/  IMAD R9, R7, UR7, RZ ;  /* 0x0000000707097c24 */ /* 0x000fe2000f8e02ff */
[----:B------:R-:W-:Y:S01]  /*0180*/  MOV R14, RZ ;  /* 0x000000ff000e7202 */ /* 0x000fe20000000f00 */
[----:B------:R-:W-:Y:S01]  /*0190*/  UMOV UR4, URZ ;  /* 0x000000ff00047c82 */ /* 0x000fe20008000000 */
[----:B------:R-:W-:Y:S01]  /*01a0*/  UISETP.NE.AND UP0, UPT, UR10, URZ, UPT ;  /* 0x000000ff0a00728c */ /* 0x000fe2000bf05270 */
[----:B------:R-:W-:Y:S10]  /*01b0*/  BRA.U !UP1, `(.L_x_2) ;  /* 0x0000000509107547 */ /* 0x000ff4000b800000 */
[----:B------:R-:W1:Y:S01]  /*01c0*/  LDC.64 R2, c[0x0][0x380] ;  /* 0x0000e000ff027b82 */ /* 0x000e620000000a00 */
[----:B------:R-:W2:Y:S01]  /*01d0*/  LDCU.64 UR8, c[0x0][0x388] ;  /* 0x00007100ff0877ac */ /* 0x000ea20008000a00 */
[----:B------:R-:W-:Y:S02]  /*01e0*/  MOV R14, RZ ;  /* 0x000000ff000e7202 */ /* 0x000fe40000000f00 */
[----:B------:R-:W-:Y:S01]  /*01f0*/  MOV R6, R9 ;  /* 0x0000000900067202 */ /* 0x000fe20000000f00 */
[----:B------:R-:W-:Y:S02]  /*0200*/  ULOP3.LUT UR4, UR7, 0x7ffffff0, URZ, 0xc0, !UPT ;  /* 0x7ffffff007047892 */ /* 0x000fe4000f8ec0ff */
[----:B--2---:R-:W-:Y:S02]  /*0210*/  UIADD3 UR5, UP1, UPT, UR8, 0x20, URZ ;  /* 0x0000002008057890 */ /* 0x004fe4000ff3e0ff */
[----:B------:R-:W-:Y:S02]  /*0220*/  UIADD3 UR8, UPT, UPT, -UR4, URZ, URZ ;  /* 0x000000ff04087290 */ /* 0x000fe4000fffe1ff */
[----:B------:R-:W-:Y:S01]  /*0230*/  UIADD3.X UR6, UPT, UPT, URZ, UR9, URZ, UP1, !UPT ;  /* 0x00000009ff067290 */ /* 0x000fe20008ffe4ff */
[----:B-1----:R-:W-:-:S03]  /*0240*/  IMAD.WIDE.U32 R2, R8, 0x4, R2 ;  /* 0x0000000408027825 */ /* 0x002fc600078e0002 */
[----:B------:R-:W-:-:S04]  /*0250*/  IADD3 R4, P0, PT, R2, 0x20, RZ ;  /* 0x0000002002047810 */ /* 0x000fc80007f1e0ff */
[----:B------:R-:W-:-:S09]  /*0260*/  IADD3.X R5, PT, PT, RZ, R3, RZ, P0, !PT ;  /* 0x00000003ff057210 */ /* 0x000fd200007fe4ff */
.L_x_3:
[----:B------:R-:W-:Y:S01]  /*0270*/  MOV R2, UR5 ;  /* 0x0000000500027c02 */ /* 0x000fe20008000f00 */
[----:B0-----:R-:W2:Y:S01]  /*0280*/  LDG.E.CONSTANT R15, desc[UR12][R4.64+-0x20] ;  /* 0xffffe00c040f7981 */ /* 0x001ea2000c1e9900 */
[----:B------:R-:W-:-:S03]  /*0290*/  MOV R3, UR6 ;  /* 0x0000000600037c02 */ /* 0x000fc60008000f00 */
[----:B------:R-:W3:Y:S01]  /*02a0*/  LDG.E.CONSTANT R17, desc[UR12][R4.64+-0x1c] ;  /* 0xffffe40c04117981 */ /* 0x000ee2000c1e9900 */
[----:B------:R-:W-:-:S03]  /*02b0*/  IMAD.WIDE R2, R6, 0x4, R2 ;  /* 0x0000000406027825 */ /* 0x000fc600078e0202 */
[----:B------:R-:W4:Y:S04]  /*02c0*/  LDG.E.CONSTANT R19, desc[UR12][R4.64+-0x18] ;  /* 0xffffe80c04137981 */ /* 0x000f28000c1e9900 */
[----:B------:R-:W2:Y:S04]  /*02d0*/  LDG.E.CONSTANT R16, desc[UR12][R2.64+-0x20] ;  /* 0xffffe00c02107981 */ /* 0x000ea8000c1e9900 */
[----:B------:R-:W3:Y:S04]  /*02e0*/  LDG.E.CONSTANT R24, desc[UR12][R2.64+-0x1c] ;  /* 0xffffe40c02187981 */ /* 0x000ee8000c1e9900 */
[----:B------:R-:W4:Y:S04]  /*02f0*/  LDG.E.CONSTANT R18, desc[UR12][R2.64+-0x18] ;  /* 0xffffe80c02127981 */ /* 0x000f28000c1e9900 */
[----:B------:R-:W5:Y:S04]  /*0300*/  LDG.E.CONSTANT R20, desc[UR12][R4.64+-0x14] ;  /* 0xffffec0c04147981 */ /* 0x000f68000c1e9900 */
        /* <DEDUP_REMOVED lines=8> */
[----:B------:R-:W5:Y:S01]  /*0390*/  LDG.E.CONSTANT R26, desc[UR12][R4.64+0x1c] ;  /* 0x00001c0c041a7981 */ /* 0x000f62000c1e9900 */
[----:B--2---:R-:W-:-:S03]  /*03a0*/  FFMA R16, R15, R16, R14 ;  /* 0x000000100f107223 */ /* 0x004fc6000000000e */
[----:B------:R-:W2:Y:S01]  /*03b0*/  LDG.E.CONSTANT R15, desc[UR12][R4.64+-0x4] ;  /* 0xfffffc0c040f7981 */ /* 0x000ea2000c1e9900 */
[----:B---3--:R-:W-:-:S03]  /*03c0*/  FFMA R24, R17, R24, R16 ;  /* 0x0000001811187223 */ /* 0x008fc60000000010 */
[----:B------:R-:W2:Y:S01]  /*03d0*/  LDG.E.CONSTANT R14, desc[UR12][R2.64+-0x4] ;  /* 0xfffffc0c020e7981 */ /* 0x000ea2000c1e9900 */
[----:B----4-:R-:W-:-:S03]  /*03e0*/  FFMA R25, R19, R18, R24 ;  /* 0x0000001213197223 */ /* 0x010fc60000000018 */
[----:B------:R-:W3:Y:S04]  /*03f0*/  LDG.E.CONSTANT R16, desc[UR12][R4.64] ;  /* 0x0000000c04107981 */ /* 0x000ee8000c1e9900 */
[----:B------:R-:W3:Y:S01]  /*0400*/  LDG.E.CONSTANT R17, desc[UR12][R2.64] ;  /* 0x0000000c02117981 */ /* 0x000ee2000c1e9900 */
[----:B-----5:R-:W-:-:S03]  /*0410*/  FFMA R25, R20, R21, R25 ;  /* 0x0000001514197223 */ /* 0x020fc60000000019 */
[----:B------:R-:W4:Y:S04]  /*0420*/  LDG.E.CONSTANT R18, desc[UR12][R4.64+0x4] ;  /* 0x0000040c04127981 */ /* 0x000f28000c1e9900 */
[----:B------:R-:W4:Y:S01]  /*0430*/  LDG.E.CONSTANT R19, desc[UR12][R2.64+0x4] ;  /* 0x0000040c02137981 */ /* 0x000f22000c1e9900 */
[----:B------:R-:W-:-:S03]  /*0440*/  FFMA R25, R22, R23, R25 ;  /* 0x0000001716197223 */ /* 0x000fc60000000019 */
[----:B------:R-:W5:Y:S04]  /*0450*/  LDG.E.CONSTANT R20, desc[UR12][R4.64+0x8] ;  /* 0x0000080c04147981 */ /* 0x000f68000c1e9900 */
[----:B------:R-:W5:Y:S01]  /*0460*/  LDG.E.CONSTANT R21, desc[UR12][R2.64+0x8] ;  /* 0x0000080c02157981 */ /* 0x000f62000c1e9900 */
[----:B------:R-:W-:-:S03]  /*0470*/  FFMA R25, R10, R11, R25 ;  /* 0x0000000b0a197223 */ /* 0x000fc60000000019 */
[----:B------:R-:W5:Y:S04]  /*0480*/  LDG.E.CONSTANT R22, desc[UR12][R4.64+0xc] ;  /* 0x00000c0c04167981 */ /* 0x000f68000c1e9900 */
[----:B------:R-:W5:Y:S04]  /*0490*/  LDG.E.CONSTANT R23, desc[UR12][R2.64+0xc] ;  /* 0x00000c0c02177981 */ /* 0x000f68000c1e9900 */
[----:B------:R-:W5:Y:S01]  /*04a0*/  LDG.E.CONSTANT R10, desc[UR12][R4.64+0x10] ;  /* 0x0000100c040a7981 */ /* 0x000f62000c1e9900 */
[----:B------:R-:W-:-:S03]  /*04b0*/  FFMA R28, R12, R13, R25 ;  /* 0x0000000d0c1c7223 */ /* 0x000fc60000000019 */
[----:B------:R-:W5:Y:S04]  /*04c0*/  LDG.E.CONSTANT R11, desc[UR12][R2.64+0x10] ;  /* 0x0000100c020b7981 */ /* 0x000f68000c1e9900 */
[----:B------:R-:W5:Y:S04]  /*04d0*/  LDG.E.CONSTANT R24, desc[UR12][R4.64+0x14] ;  /* 0x0000140c04187981 */ /* 0x000f68000c1e9900 */
[----:B------:R-:W5:Y:S04]  /*04e0*/  LDG.E.CONSTANT R25, desc[UR12][R2.64+0x14] ;  /* 0x0000140c02197981 */ /* 0x000f68000c1e9900 */
[----:B------:R0:W5:Y:S04]  /*04f0*/  LDG.E.CONSTANT R13, desc[UR12][R4.64+0x18] ;  /* 0x0000180c040d7981 */ /* 0x000168000c1e9900 */
[----:B------:R-:W5:Y:S01]  /*0500*/  LDG.E.CONSTANT R12, desc[UR12][R2.64+0x18] ;  /* 0x0000180c020c7981 */ /* 0x000f62000c1e9900 */
[----:B------:R-:W-:-:S04]  /*0510*/  UIADD3 UR8, UPT, UPT, UR8, 0x10, URZ ;  /* 0x0000001008087890 */ /* 0x000fc8000fffe0ff */
[----:B------:R-:W-:Y:S01]  /*0520*/  UISETP.NE.AND UP1, UPT, UR8, URZ, UPT ;  /* 0x000000ff0800728c */ /* 0x000fe2000bf25270 */
[----:B0-----:R-:W-:Y:S02]  /*0530*/  IADD3 R4, P0, PT, R4, 0x40, RZ ;  /* 0x0000004004047810 */ /* 0x001fe40007f1e0ff */
[----:B------:R-:W-:Y:S02]  /*0540*/  IADD3 R6, PT, PT, R6, 0x10, RZ ;  /* 0x0000001006067810 */ /* 0x000fe40007ffe0ff */
[----:B------:R-:W-:Y:S01]  /*0550*/  IADD3.X R5, PT, PT, RZ, R5, RZ, P0, !PT ;  /* 0x00000005ff057210 */ /* 0x000fe200007fe4ff */
[----:B--2---:R-:W-:-:S04]  /*0560*/  FFMA R15, R15, R14, R28 ;  /* 0x0000000e0f0f7223 */ /* 0x004fc8000000001c */
[----:B---3--:R-:W-:-:S04]  /*0570*/  FFMA R15, R16, R17, R15 ;  /* 0x00000011100f7223 */ /* 0x008fc8000000000f */
[----:B----4-:R-:W-:-:S04]  /*0580*/  FFMA R15, R18, R19, R15 ;  /* 0x00000013120f7223 */ /* 0x010fc8000000000f */
[----:B-----5:R-:W-:-:S04]  /*0590*/  FFMA R15, R20, R21, R15 ;  /* 0x00000015140f7223 */ /* 0x020fc8000000000f */
[----:B------:R-:W-:-:S04]  /*05a0*/  FFMA R15, R22, R23, R15 ;  /* 0x00000017160f7223 */ /* 0x000fc8000000000f */
[----:B------:R-:W-:-:S04]  /*05b0*/  FFMA R11, R10, R11, R15 ;  /* 0x0000000b0a0b7223 */ /* 0x000fc8000000000f */
[----:B------:R-:W-:-:S04]  /*05c0*/  FFMA R24, R24, R25, R11 ;  /* 0x0000001918187223 */ /* 0x000fc8000000000b */
[----:B------:R-:W-:-:S04]  /*05d0*/  FFMA R13, R13, R12, R24 ;  /* 0x0000000c0d0d7223 */ /* 0x000fc80000000018 */
[----:B------:R-:W-:Y:S01]  /*05e0*/  FFMA R14, R26, R27, R13 ;  /* 0x0000001b1a0e7223 */ /* 0x000fe2000000000d */
[----:B------:R-:W-:Y:S06]  /*05f0*/  BRA.U UP1, `(.L_x_3) ;  /* 0xfffffffd011c7547 */ /* 0x000fec000b83ffff */
.L_x_2:
[----:B------:R-:W-:Y:S05]  /*0600*/  BRA.U !UP0, `(.L_x_1) ;  /* 0x0000000508687547 */ /* 0x000fea000b800000 */
[----:B------:R-:W-:Y:S02]  /*0610*/  UISETP.GE.U32.AND UP0, UPT, UR10, 0x8, UPT ;  /* 0x000000080a00788c */ /* 0x000fe4000bf06070 */
[----:B------:R-:W-:-:S04]  /*0620*/  ULOP3.LUT UR6, UR7, 0x7, URZ, 0xc0, !UPT ;  /* 0x0000000707067892 */ /* 0x000fc8000f8ec0ff */
[----:B------:R-:W-:-:S03]  /*0630*/  UISETP.NE.AND UP1, UPT, UR6, URZ, UPT ;  /* 0x000000ff0600728c */ /* 0x000fc6000bf25270 */
[----:B------:R-:W-:Y:S08]  /*0640*/  BRA.U !UP0, `(.L_x_4) ;  /* 0x0000000108907547 */ /* 0x000ff0000b800000 */
[----:B------:R-:W1:Y:S01]  /*0650*/  LDC.64 R10, c[0x0][0x380] ;  /* 0x0000e000ff0a7b82 */ /* 0x000e620000000a00 */
[----:B------:R-:W2:Y:S01]  /*0660*/  LDCU.64 UR8, c[0x0][0x380] ;  /* 0x00007000ff0877ac */ /* 0x000ea20008000a00 */
[C---:B------:R-:W-:Y:S02]  /*0670*/  IADD3 R3, PT, PT, R8.reuse, UR4, RZ ;  /* 0x0000000408037c10 */ /* 0x040fe4000fffe0ff */
[----:B------:R-:W-:Y:S02]  /*0680*/  IADD3 R6, P0, PT, R8, UR4, RZ ;  /* 0x0000000408067c10 */ /* 0x000fe4000ff1e0ff */
[----:B------:R-:W-:Y:S02]  /*0690*/  IADD3 R13, PT, PT, R9, UR4, RZ ;  /* 0x00000004090d7c10 */ /* 0x000fe4000fffe0ff */
[----:B------:R-:W3:Y:S01]  /*06a0*/  LDC.64 R4, c[0x0][0x388] ;  /* 0x0000e200ff047b82 */ /* 0x000ee20000000a00 */
[----:B-1----:R-:W-:Y:S01]  /*06b0*/  IMAD.WIDE.U32 R10, R3, 0x4, R10 ;  /* 0x00000004030a7825 */ /* 0x002fe200078e000a */
[----:B------:R-:W-:-:S02]  /*06c0*/  IADD3.X R3, PT, PT, RZ, RZ, RZ, P0, !PT ;  /* 0x000000ffff037210 */ /* 0x000fc400007fe4ff */
[C---:B--2---:R-:W-:Y:S02]  /*06d0*/  LEA R2, P0, R6.reuse, UR8, 0x2 ;  /* 0x0000000806027c11 */ /* 0x044fe4000f8010ff */
[----:B0-----:R-:W2:Y:S02]  /*06e0*/  LDG.E.CONSTANT R15, desc[UR12][R10.64] ;  /* 0x0000000c0a0f7981 */ /* 0x001ea4000c1e9900 */
[----:B------:R-:W-:Y:S01]  /*06f0*/  LEA.HI.X R3, R6, UR9, R3, 0x2, P0 ;  /* 0x0000000906037c11 */ /* 0x000fe200080f1403 */
[----:B---3--:R-:W-:-:S04]  /*0700*/  IMAD.WIDE R4, R13, 0x4, R4 ;  /* 0x000000040d047825 */ /* 0x008fc800078e0204 */
[----:B------:R-:W3:Y:S04]  /*0710*/  LDG.E.CONSTANT R18, desc[UR12][R2.64+0x4] ;  /* 0x0000040c02127981 */ /* 0x000ee8000c1e9900 */
[----:B------:R-:W2:Y:S04]  /*0720*/  LDG.E.CONSTANT R16, desc[UR12][R4.64] ;  /* 0x0000000c04107981 */ /* 0x000ea8000c1e9900 */
[----:B------:R-:W3:Y:S04]  /*0730*/  LDG.E.CONSTANT R17, desc[UR12][R4.64+0x4] ;  /* 0x0000040c04117981 */ /* 0x000ee8000c1e9900 */
[----:B------:R-:W4:Y:S04]  /*0740*/  LDG.E.CONSTANT R19, desc[UR12][R4.64+0x8] ;  /* 0x0000080c04137981 */ /* 0x000f28000c1e9900 */
        /* <DEDUP_REMOVED lines=11> */
[----:B------:R-:W-:Y:S01]  /*0800*/  UIADD3 UR4, UPT, UPT, UR4, 0x8, URZ ;  /* 0x0000000804047890 */ /* 0x000fe2000fffe0ff */
[----:B--2---:R-:W-:-:S04]  /*0810*/  FFMA R15, R15, R16, R14 ;  /* 0x000000100f0f7223 */ /* 0x004fc8000000000e */
[----:B---3--:R-:W-:-:S04]  /*0820*/  FFMA R15, R18, R17, R15 ;  /* 0x00000011120f7223 */ /* 0x008fc8000000000f */
[----:B----4-:R-:W-:-:S04]  /*0830*/  FFMA R15, R20, R19, R15 ;  /* 0x00000013140f7223 */ /* 0x010fc8000000000f */
[----:B-----5:R-:W-:-:S04]  /*0840*/  FFMA R15, R22, R21, R15 ;  /* 0x00000015160f7223 */ /* 0x020fc8000000000f */
[----:B------:R-:W-:-:S04]  /*0850*/  FFMA R15, R24, R23, R15 ;  /* 0x00000017180f7223 */ /* 0x000fc8000000000f */
[----:B------:R-:W-:-:S04]  /*0860*/  FFMA R13, R12, R13, R15 ;  /* 0x0000000d0c0d7223 */ /* 0x000fc8000000000f */
[----:B------:R-:W-:-:S04]  /*0870*/  FFMA R11, R6, R11, R13 ;  /* 0x0000000b060b7223 */ /* 0x000fc8000000000d */
[----:B------:R-:W-:-:S07]  /*0880*/  FFMA R14, R10, R25, R11 ;  /* 0x000000190a0e7223 */ /* 0x000fce000000000b */
.L_x_4:
        /* <DEDUP_REMOVED lines=13> */
[----:B--2---:R-:W-:-:S03]  /*0960*/  LEA R2, P0, R6, UR6, 0x2 ;  /* 0x0000000606027c11 */ /* 0x004fc6000f8010ff */
[----:B0-----:R-:W2:Y:S01]  /*0970*/  LDG.E.CONSTANT R11, desc[UR12][R10.64] ;  /* 0x0000000c0a0b7981 */ /* 0x001ea2000c1e9900 */
        /* <DEDUP_REMOVED lines=8> */
[----:B------:R-:W5:Y:S01]  /*0a00*/  LDG.E.CONSTANT R18, desc[UR12][R4.64+0xc] ;  /* 0x00000c0c04127981 */ /* 0x000f62000c1e9900 */
[----:B------:R-:W-:Y:S01]  /*0a10*/  UIADD3 UR4, UPT, UPT, UR4, 0x4, URZ ;  /* 0x0000000404047890 */ /* 0x000fe2000fffe0ff */
[----:B--2---:R-:W-:-:S04]  /*0a20*/  FFMA R6, R11, R6, R14 ;  /* 0x000000060b067223 */ /* 0x004fc8000000000e */
[----:B---3--:R-:W-:-:S04]  /*0a30*/  FFMA R6, R13, R12, R6 ;  /* 0x0000000c0d067223 */ /* 0x008fc80000000006 */
[----:B----4-:R-:W-:-:S04]  /*0a40*/  FFMA R6, R15, R16, R6 ;  /* 0x000000100f067223 */ /* 0x010fc80000000006 */
[----:B-----5:R-:W-:-:S07]  /*0a50*/  FFMA R14, R17, R18, R6 ;  /* 0x00000012110e7223 */ /* 0x020fce0000000006 */
.L_x_5:
[----:B------:R-:W-:Y:S05]  /*0a60*/  BRA.U !UP1, `(.L_x_1) ;  /* 0x0000000109507547 */ /* 0x000fea000b800000 */
[----:B------:R-:W1:Y:S01]  /*0a70*/  LDC.64 R4, c[0x0][0x380] ;  /* 0x0000e000ff047b82 */ /* 0x000e620000000a00 */
[----:B------:R-:W-:Y:S01]  /*0a80*/  IADD3 R11, PT, PT, R8, UR4, RZ ;  /* 0x00000004080b7c10 */ /* 0x000fe2000fffe0ff */
[----:B------:R-:W-:-:S06]  /*0a90*/  UIADD3 UR5, UPT, UPT, -UR5, URZ, URZ ;  /* 0x000000ff05057290 */ /* 0x000fcc000fffe1ff */
[----:B------:R-:W2:Y:S01]  /*0aa0*/  LDC.64 R2, c[0x0][0x388] ;  /* 0x0000e200ff027b82 */ /* 0x000ea20000000a00 */
[----:B-1----:R-:W-:Y:S01]  /*0ab0*/  IMAD.WIDE.U32 R4, R11, 0x4, R4 ;  /* 0x000000040b047825 */ /* 0x002fe200078e0004 */
[----:B------:R-:W-:Y:S02]  /*0ac0*/  IADD3 R11, PT, PT, R9, UR4, RZ ;  /* 0x00000004090b7c10 */ /* 0x000fe4000fffe0ff */
[----:B------:R-:W-:Y:S02]  /*0ad0*/  MOV R6, R4 ;  /* 0x0000000400067202 */ /* 0x000fe40000000f00 */
[----:B------:R-:W-:-:S07]  /*0ae0*/  MOV R13, R5 ;  /* 0x00000005000d7202 */ /* 0x000fce0000000f00 */
.L_x_6:
[----:B--2---:R-:W-:Y:S01]  /*0af0*/  IMAD.WIDE R4, R11, 0x4, R2 ;  /* 0x000000040b047825 */ /* 0x004fe200078e0202 */
[----:B------:R-:W-:Y:S02]  /*0b00*/  MOV R9, R13 ;  /* 0x0000000d00097202 */ /* 0x000fe40000000f00 */
[----:B------:R-:W-:-:S03]  /*0b10*/  MOV R8, R6 ;  /* 0x0000000600087202 */ /* 0x000fc60000000f00 */
[----:B0-----:R-:W2:Y:S04]  /*0b20*/  LDG.E.CONSTANT R4, desc[UR12][R4.64] ;  /* 0x0000000c04047981 */ /* 0x001ea8000c1e9900 */
[----:B------:R-:W2:Y:S01]  /*0b30*/  LDG.E.CONSTANT R9, desc[UR12][R8.64] ;  /* 0x0000000c08097981 */ /* 0x000ea2000c1e9900 */
[----:B------:R-:W-:Y:S01]  /*0b40*/  UIADD3 UR5, UPT, UPT, UR5, 0x1, URZ ;  /* 0x0000000105057890 */ /* 0x000fe2000fffe0ff */
[----:B------:R-:W-:Y:S02]  /*0b50*/  IADD3 R6, P0, PT, R6, 0x4, RZ ;  /* 0x0000000406067810 */ /* 0x000fe40007f1e0ff */
[----:B------:R-:W-:Y:S01]  /*0b60*/  IADD3 R11, PT, PT, R11, 0x1, RZ ;  /* 0x000000010b0b7810 */ /* 0x000fe20007ffe0ff */
[----:B------:R-:W-:Y:S01]  /*0b70*/  UISETP.NE.AND UP0, UPT, UR5, URZ, UPT ;  /* 0x000000ff0500728c */ /* 0x000fe2000bf05270 */
[----:B------:R-:W-:Y:S01]  /*0b80*/  IADD3.X R13, PT, PT, RZ, R13, RZ, P0, !PT ;  /* 0x0000000dff0d7210 */ /* 0x000fe200007fe4ff */
[----:B--2---:R-:W-:-:S07]  /*0b90*/  FFMA R14, R9, R4, R14 ;  /* 0x00000004090e7223 */ /* 0x004fce000000000e */
[----:B------:R-:W-:Y:S05]  /*0ba0*/  BRA.U UP0, `(.L_x_6) ;  /* 0xfffffffd00d07547 */ /* 0x000fea000b83ffff */
.L_x_1:
[----:B------:R-:W1:Y:S01]  /*0bb0*/  LDC.64 R2, c[0x0][0x390] ;  /* 0x0000e400ff027b82 */ /* 0x000e620000000a00 */
[----:B------:R-:W2:Y:S01]  /*0bc0*/  LDCU UR4, c[0x0][0x3a0] ;  /* 0x00007400ff0477ac */ /* 0x000ea20008000800 */
[----:B------:R-:W-:Y:S02]  /*0bd0*/  IMAD R7, R0, UR11, R7 ;  /* 0x0000000b00077c24 */ /* 0x000fe4000f8e0207 */
[----:B--2---:R-:W-:Y:S02]  /*0be0*/  FMUL R5, R14, UR4 ;  /* 0x000000040e057c20 */ /* 0x004fe40008400000 */
[----:B-1----:R-:W-:-:S05]  /*0bf0*/  IMAD.WIDE R2, R7, 0x4, R2 ;  /* 0x0000000407027825 */ /* 0x002fca00078e0202 */
[----:B0-----:R-:W-:Y:S01]  /*0c00*/  STG.E desc[UR12][R2.64], R5 ;  /* 0x0000000502007986 */ /* 0x001fe2000c10190c */
[----:B------:R-:W-:Y:S05]  /*0c10*/  EXIT ;  /* 0x000000000000794d */ /* 0x000fea0003800000 */
.L_x_0:
[----:B------:R-:W1:Y:S01]  /*0c20*/  LDC.64 R2, c[0x0][0x390] ;  /* 0x0000e400ff027b82 */ /* 0x000e620000000a00 */
[----:B------:R-:W-:Y:S01]  /*0c30*/  IMAD R7, R0, UR11, R7 ;  /* 0x0000000b00077c24 */ /* 0x000fe2000f8e0207 */
[----:B------:R-:W-:-:S03]  /*0c40*/  MOV R5, 0xff800000 ;  /* 0xff80000000057802 */ /* 0x000fc60000000f00 */
[----:B-1----:R-:W-:-:S05]  /*0c50*/  IMAD.WIDE.U32 R2, R7, 0x4, R2 ;  /* 0x0000000407027825 */ /* 0x002fca00078e0002 */
[----:B0-----:R-:W-:Y:S01]  /*0c60*/  STG.E desc[UR12][R2.64], R5 ;  /* 0x0000000502007986 */ /* 0x001fe2000c10190c */
[----:B------:R-:W-:Y:S05]  /*0c70*/  EXIT ;  /* 0x000000000000794d */ /* 0x000fea0003800000 */
.L_x_7:
[----:B------:R-:W-:-:S00]  /*0c80*/  BRA `(.L_x_7) ;  /* 0xfffffffc00fc7947 */ /* 0x000fc0000383ffff */
[----:B------:R-:W-:-:S00]  /*0c90*/  NOP ;  /* 0x0000000000007918 */ /* 0x000fc00000000000 */
        /* <DEDUP_REMOVED lines=14> */
.L_x_9:


//--------------------- .text._Z15applyCausalMaskPfi --------------------------
	.section	.text._Z15applyCausalMaskPfi,"ax",@progbits
	.align	128
        .global         _Z15applyCausalMaskPfi
        .type           _Z15applyCausalMaskPfi,@function
        .size           _Z15applyCausalMaskPfi,(.L_x_10 - _Z15applyCausalMaskPfi)
        .other          _Z15applyCausalMaskPfi,@"STO_CUDA_ENTRY STV_DEFAULT"
_Z15applyCausalMaskPfi:
.text._Z15applyCausalMaskPfi:
        /* <DEDUP_REMOVED lines=11> */
[----:B-1----:R-:W-:-:S04]  /*00b0*/  ISETP.GE.AND P0, PT, R2, UR6, PT ;  /* 0x0000000602007c0c */ /* 0x002fc8000bf06270 */
[----:B------:R-:W-:-:S13]  /*00c0*/  ISETP.LE.OR P0, PT, R5, R0, P0 ;  /* 0x000000000500720c */ /* 0x000fda0000703670 */
[----:B------:R-:W-:Y:S05]  /*00d0*/  @P0 EXIT ;  /* 0x000000000000094d */ /* 0x000fea0003800000 */
[----:B------:R-:W0:Y:S01]  /*00e0*/  LDC.64 R2, c[0x0][0x380] ;  /* 0x0000e000ff027b82 */ /* 0x000e220000000a00 */
[----:B------:R-:W1:Y:S01]  /*00f0*/  LDCU.64 UR4, c[0x0][0x358] ;  /* 0x00006b00ff0477ac */ /* 0x000e620008000a00 */
[----:B------:R-:W-:Y:S01]  /*0100*/  IMAD R5, R0, UR6, R5 ;  /* 0x0000000600057c24 */ /* 0x000fe2000f8e0205 */
[----:B------:R-:W-:-:S03]  /*0110*/  MOV R7, 0xff800000 ;  /* 0xff80000000077802 */ /* 0x000fc60000000f00 */
[----:B0-----:R-:W-:-:S05]  /*0120*/  IMAD.WIDE.U32 R2, R5, 0x4, R2 ;  /* 0x0000000405027825 */ /* 0x001fca00078e0002 */
[----:B-1----:R-:W-:Y:S01]  /*0130*/  STG.E desc[UR4][R2.64], R7 ;  /* 0x0000000702007986 */ /* 0x002fe2000c101904 */
[----:B------:R-:W-:Y:S05]  /*0140*/  EXIT ;  /* 0x000000000000794d */ /* 0x000fea0003800000 */
.L_x_8:
        /* <DEDUP_REMOVED lines=11> */
.L_x_10:


//--------------------- .nv.shared.reserved.0     --------------------------
	.section	.nv.shared.reserved.0,"aw",@nobits
	.weak		__nv_reservedSMEM_offset_0_alias
	.size		__nv_reservedSMEM_offset_0_alias, 0, 64
	.other		__nv_reservedSMEM_offset_0_alias,@"STO_CUDA_RESERVED_SHARED STV_DEFAULT"
__nv_reservedSMEM_offset_0_alias:
	.zero		0
	.zero		64


//--------------------- .nv.constant0._Z17qktWithCausalMaskPKfS0_Pfiif --------------------------
	.section	.nv.constant0._Z17qktWithCausalMaskPKfS0_Pfiif,"a",@progbits
	.sectionflags	@""
	.align	4
.nv.constant0._Z17qktWithCausalMaskPKfS0_Pfiif:
	.zero		932


//--------------------- .nv.constant0._Z15applyCausalMaskPfi --------------------------
	.section	.nv.constant0._Z15applyCausalMaskPfi,"a",@progbits
	.sectionflags	@""
	.align	4
.nv.constant0._Z15applyCausalMaskPfi:
	.zero		908


//--------------------- SYMBOLS --------------------------

	.type		.nv.reservedSmem.offset0,@object
	.size		.nv.reservedSmem.offset0,0x4
